	.headerflags	@"EF_CUDA_TEXMODE_UNIFIED EF_CUDA_64BIT_ADDRESS EF_CUDA_ACCELERATORS EF_CUDA_SM90 EF_CUDA_VIRTUAL_SM(EF_CUDA_SM90)"
	.elftype	@"ET_EXEC"


//--------------------- .nv.info                  --------------------------
	.section	.nv.info,"",@"SHT_CUDA_INFO"
	.align	4


	//----- nvinfo : EIATTR_REGCOUNT
	.align		4
        /*0000*/ 	.byte	0x04, 0x2f
        /*0002*/ 	.short	(.L_1 - .L_0)
	.align		4
.L_0:
        /*0004*/ 	.word	index@(triton_poi_fused_add_convolution_0)
        /*0008*/ 	.word	0x0000000e


	//----- nvinfo : EIATTR_MIN_STACK_SIZE
	.align		4
.L_1:
        /*000c*/ 	.byte	0x04, 0x12
        /*000e*/ 	.short	(.L_3 - .L_2)
	.align		4
.L_2:
        /*0010*/ 	.word	index@(triton_poi_fused_add_convolution_0)
        /*0014*/ 	.word	0x00000000


	//----- nvinfo : EIATTR_FRAME_SIZE
	.align		4
.L_3:
        /*0018*/ 	.byte	0x04, 0x11
        /*001a*/ 	.short	(.L_5 - .L_4)
	.align		4
.L_4:
        /*001c*/ 	.word	index@(triton_poi_fused_add_convolution_0)
        /*0020*/ 	.word	0x00000000


	//----- nvinfo : EIATTR_MIN_STACK_SIZE
	.align		4
.L_5:
        /*0024*/ 	.byte	0x04, 0x12
        /*0026*/ 	.short	(.L_7 - .L_6)
	.align		4
.L_6:
        /*0028*/ 	.word	index@(triton_poi_fused_add_convolution_0)
        /*002c*/ 	.word	0x00000000
.L_7:


//--------------------- .nv.info.triton_poi_fused_add_convolution_0 --------------------------
	.section	.nv.info.triton_poi_fused_add_convolution_0,"",@"SHT_CUDA_INFO"
	.sectionflags	@""
	.align	4


	//----- nvinfo : EIATTR_CUDA_API_VERSION
	.align		4
        /*0000*/ 	.byte	0x04, 0x37
        /*0002*/ 	.short	(.L_9 - .L_8)
.L_8:
        /*0004*/ 	.word	0x0000007c


	//----- nvinfo : EIATTR_KPARAM_INFO
	.align		4
.L_9:
        /*0008*/ 	.byte	0x04, 0x17
        /*000a*/ 	.short	(.L_11 - .L_10)
.L_10:
        /*000c*/ 	.word	0x00000000
        /*0010*/ 	.short	0x0003
        /*0012*/ 	.short	0x0018
        /*0014*/ 	.byte	0x00, 0xf0, 0x11, 0x00


	//----- nvinfo : EIATTR_KPARAM_INFO
	.align		4
.L_11:
        /*0018*/ 	.byte	0x04, 0x17
        /*001a*/ 	.short	(.L_13 - .L_12)
.L_12:
        /*001c*/ 	.word	0x00000000
        /*0020*/ 	.short	0x0002
        /*0022*/ 	.short	0x0010
        /*0024*/ 	.byte	0x00, 0xf4, 0x21, 0x00


	//----- nvinfo : EIATTR_KPARAM_INFO
	.align		4
.L_13:
        /*0028*/ 	.byte	0x04, 0x17
        /*002a*/ 	.short	(.L_15 - .L_14)
.L_14:
        /*002c*/ 	.word	0x00000000
        /*0030*/ 	.short	0x0001
        /*0032*/ 	.short	0x0008
        /*0034*/ 	.byte	0x00, 0xf4, 0x21, 0x00


	//----- nvinfo : EIATTR_KPARAM_INFO
	.align		4
.L_15:
        /*0038*/ 	.byte	0x04, 0x17
        /*003a*/ 	.short	(.L_17 - .L_16)
.L_16:
        /*003c*/ 	.word	0x00000000
        /*0040*/ 	.short	0x0000
        /*0042*/ 	.short	0x0000
        /*0044*/ 	.byte	0x00, 0xf4, 0x21, 0x00


	//----- nvinfo : EIATTR_SPARSE_MMA_MASK
	.align		4
.L_17:
        /*0048*/ 	.byte	0x03, 0x50
        /*004a*/ 	.short	0x0000


	//----- nvinfo : EIATTR_MAXREG_COUNT
	.align		4
        /*004c*/ 	.byte	0x03, 0x1b
        /*004e*/ 	.short	0x00ff


	//----- nvinfo : EIATTR_EXIT_INSTR_OFFSETS
	.align		4
        /*0050*/ 	.byte	0x04, 0x1c
        /*0052*/ 	.short	(.L_19 - .L_18)


	//   ....[0]....
.L_18:
        /*0054*/ 	.word	0x000001c0


	//   ....[1]....
        /*0058*/ 	.word	0x000001e0


	//----- nvinfo : EIATTR_REQNTID
	.align		4
.L_19:
        /*005c*/ 	.byte	0x04, 0x10
        /*005e*/ 	.short	(.L_21 - .L_20)
.L_20:
        /*0060*/ 	.word	0x00000080
        /*0064*/ 	.word	0x00000001
        /*0068*/ 	.word	0x00000001


	//----- nvinfo : EIATTR_CBANK_PARAM_SIZE
	.align		4
.L_21:
        /*006c*/ 	.byte	0x03, 0x19
        /*006e*/ 	.short	0x001c


	//----- nvinfo : EIATTR_PARAM_CBANK
	.align		4
        /*0070*/ 	.byte	0x04, 0x0a
        /*0072*/ 	.short	(.L_23 - .L_22)
	.align		4
.L_22:
        /*0074*/ 	.word	index@(.nv.constant0.triton_poi_fused_add_convolution_0)
        /*0078*/ 	.short	0x0210
        /*007a*/ 	.short	0x001c


	//----- nvinfo : EIATTR_SW_WAR
	.align		4
.L_23:
        /*007c*/ 	.byte	0x04, 0x36
        /*007e*/ 	.short	(.L_25 - .L_24)
.L_24:
        /*0080*/ 	.word	0x00000008
.L_25:


//--------------------- .nv.callgraph             --------------------------
	.section	.nv.callgraph,"",@"SHT_CUDA_CALLGRAPH"
	.align	4
	.sectionentsize	8
	.align		4
        /*0000*/ 	.word	0x00000000
	.align		4
        /*0004*/ 	.word	0xffffffff
	.align		4
        /*0008*/ 	.word	0x00000000
	.align		4
        /*000c*/ 	.word	0xfffffffe
	.align		4
        /*0010*/ 	.word	0x00000000
	.align		4
        /*0014*/ 	.word	0xfffffffd
	.align		4
        /*0018*/ 	.word	0x00000000
	.align		4
        /*001c*/ 	.word	0xfffffffc


//--------------------- .text.triton_poi_fused_add_convolution_0 --------------------------
	.section	.text.triton_poi_fused_add_convolution_0,"ax",@progbits
	.align	128
        .global         triton_poi_fused_add_convolution_0
        .type           triton_poi_fused_add_convolution_0,@function
        .size           triton_poi_fused_add_convolution_0,(.L_x_1 - triton_poi_fused_add_convolution_0)
        .other          triton_poi_fused_add_convolution_0,@"STO_CUDA_ENTRY STV_DEFAULT"
triton_poi_fused_add_convolution_0:
.text.triton_poi_fused_add_convolution_0:
[----:B------:R-:W0:Y:S02]  /*0000*/  LDC R1, c[0x0][0x28] ;  /* 0x00000a00ff017b82 */ /* 0x000e240000000800 */
[----:B------:R-:W1:Y:S01]  /*0010*/  S2R R0, SR_TID.X ;  /* 0x0000000000007919 */ /* 0x000e620000002100 */
[----:B------:R-:W2:Y:S01]  /*0020*/  LDC.64 R4, c[0x0][0x218] ;  /* 0x00008600ff047b82 */ /* 0x000ea20000000a00 */
[----:B------:R-:W-:Y:S01]  /*0030*/  ULDC.64 UR4, c[0x0][0x208] ;  /* 0x0000820000047ab9 */ /* 0x000fe20000000a00 */
[----:B------:R-:W3:Y:S06]  /*0040*/  S2R R9, SR_CTAID.X ;  /* 0x0000000000097919 */ /* 0x000eec0000002500 */
[----:B------:R-:W4:Y:S01]  /*0050*/  LDC.64 R6, c[0x0][0x220] ;  /* 0x00008800ff067b82 */ /* 0x000f220000000a00 */
[----:B-1----:R-:W-:-:S02]  /*0060*/  LOP3.LUT R0, R0, 0x7f, RZ, 0xc0, !PT ;  /* 0x0000007f00007812 */ /* 0x002fc400078ec0ff */
[----:B---3--:R-:W-:-:S03]  /*0070*/  SHF.R.S32.HI R2, RZ, 0x18, R9 ;  /* 0x00000018ff027819 */ /* 0x008fc60000011409 */
[----:B------:R-:W-:Y:S01]  /*0080*/  IMAD R9, R9, 0x80, R0 ;  /* 0x0000008009097824 */ /* 0x000fe200078e0200 */
[----:B------:R-:W-:Y:S02]  /*0090*/  SGXT R0, R2, 0x1 ;  /* 0x000000010200781a */ /* 0x000fe40000000200 */
[----:B------:R-:W1:Y:S02]  /*00a0*/  LDC.64 R2, c[0x0][0x210] ;  /* 0x00008400ff027b82 */ /* 0x000e640000000a00 */
[----:B------:R-:W-:Y:S02]  /*00b0*/  ISETP.GE.AND P0, PT, R9, 0x100, PT ;  /* 0x000001000900780c */ /* 0x000fe40003f06270 */
[----:B------:R-:W-:-:S04]  /*00c0*/  LEA.HI R0, R0, R9, RZ, 0x4 ;  /* 0x0000000900007211 */ /* 0x000fc800078f20ff */
[----:B------:R-:W-:-:S04]  /*00d0*/  SHF.R.S32.HI R0, RZ, 0x4, R0 ;  /* 0x00000004ff007819 */ /* 0x000fc80000011400 */
[----:B------:R-:W-:-:S04]  /*00e0*/  LEA.HI R8, R0, R0, RZ, 0x2 ;  /* 0x0000000000087211 */ /* 0x000fc800078f10ff */
[----:B------:R-:W-:-:S05]  /*00f0*/  LOP3.LUT R11, R8, 0xfffffffc, RZ, 0xc0, !PT ;  /* 0xfffffffc080b7812 */ /* 0x000fca00078ec0ff */
[----:B------:R-:W-:Y:S02]  /*0100*/  IMAD.IADD R11, R0, 0x1, -R11 ;  /* 0x00000001000b7824 */ /* 0x000fe400078e0a0b */
[----:B------:R-:W-:Y:S02]  /*0110*/  IMAD.MOV.U32 R0, RZ, RZ, RZ ;  /* 0x000000ffff007224 */ /* 0x000fe400078e00ff */
[----:B--2---:R-:W-:Y:S01]  /*0120*/  IMAD.WIDE R4, R11, 0x4, R4 ;  /* 0x000000040b047825 */ /* 0x004fe200078e0204 */
[----:B------:R-:W-:-:S03]  /*0130*/  HFMA2.MMA R11, -RZ, RZ, 0, 0 ;  /* 0x00000000ff0b7435 */ /* 0x000fc600000001ff */
[----:B-1----:R-:W-:Y:S01]  /*0140*/  IMAD.WIDE R2, R9, 0x4, R2 ;  /* 0x0000000409027825 */ /* 0x002fe200078e0202 */
[----:B------:R-:W-:-:S03]  /*0150*/  MOV R8, RZ ;  /* 0x000000ff00087202 */ /* 0x000fc60000000f00 */
[----:B----4-:R-:W-:Y:S01]  /*0160*/  IMAD.WIDE R6, R9, 0x4, R6 ;  /* 0x0000000409067825 */ /* 0x010fe200078e0206 */
[----:B------:R-:W2:Y:S04]  /*0170*/  @!P0 LDG.E R0, desc[UR4][R2.64] ;  /* 0x0000000402008981 */ /* 0x000ea8000c1e1900 */
[----:B------:R-:W2:Y:S04]  /*0180*/  @!P0 LDG.E.EL R11, desc[UR4][R4.64] ;  /* 0x00000004040b8981 */ /* 0x000ea8000c2e1900 */
[----:B------:R-:W3:Y:S01]  /*0190*/  @!P0 LDG.E R8, desc[UR4][R6.64] ;  /* 0x0000000406088981 */ /* 0x000ee2000c1e1900 */
[----:B--2---:R-:W-:-:S04]  /*01a0*/  FADD R11, R11, R0 ;  /* 0x000000000b0b7221 */ /* 0x004fc80000000000 */
[----:B---3--:R-:W-:Y:S01]  /*01b0*/  FADD R11, R11, R8 ;  /* 0x000000080b0b7221 */ /* 0x008fe20000000000 */
[----:B------:R-:W-:Y:S06]  /*01c0*/  @P0 EXIT ;  /* 0x000000000000094d */ /* 0x000fec0003800000 */
[----:B------:R-:W-:Y:S01]  /*01d0*/  STG.E desc[UR4][R2.64], R11 ;  /* 0x0000000b02007986 */ /* 0x000fe2000c101904 */
[----:B------:R-:W-:Y:S05]  /*01e0*/  EXIT ;  /* 0x000000000000794d */ /* 0x000fea0003800000 */
.L_x_0:
[----:B------:R-:W-:-:S00]  /*01f0*/  BRA `(.L_x_0) ;  /* 0xfffffffc00fc7947 */ /* 0x000fc0000383ffff */
[----:B------:R-:W-:-:S00]  /*0200*/  NOP ;  /* 0x0000000000007918 */ /* 0x000fc00000000000 */
[----:B------:R-:W-:-:S00]  /*0210*/  NOP ;  /* 0x0000000000007918 */ /* 0x000fc00000000000 */
[----:B------:R-:W-:-:S00]  /*0220*/  NOP ;  /* 0x0000000000007918 */ /* 0x000fc00000000000 */
[----:B------:R-:W-:-:S00]  /*0230*/  NOP ;  /* 0x0000000000007918 */ /* 0x000fc00000000000 */
[----:B------:R-:W-:-:S00]  /*0240*/  NOP ;  /* 0x0000000000007918 */ /* 0x000fc00000000000 */
[----:B------:R-:W-:-:S00]  /*0250*/  NOP ;  /* 0x0000000000007918 */ /* 0x000fc00000000000 */
[----:B------:R-:W-:-:S00]  /*0260*/  NOP ;  /* 0x0000000000007918 */ /* 0x000fc00000000000 */
[----:B------:R-:W-:-:S00]  /*0270*/  NOP ;  /* 0x0000000000007918 */ /* 0x000fc00000000000 */
.L_x_1:


//--------------------- .nv.constant0.triton_poi_fused_add_convolution_0 --------------------------
	.section	.nv.constant0.triton_poi_fused_add_convolution_0,"a",@progbits
	.sectionflags	@""
	.align	4
.nv.constant0.triton_poi_fused_add_convolution_0:
	.zero		556
